	.headerflags	@"EF_CUDA_TEXMODE_UNIFIED EF_CUDA_64BIT_ADDRESS EF_CUDA_ACCELERATORS EF_CUDA_SM90 EF_CUDA_VIRTUAL_SM(EF_CUDA_SM90)"
	.elftype	@"ET_EXEC"


//--------------------- .nv.info                  --------------------------
	.section	.nv.info,"",@"SHT_CUDA_INFO"
	.align	4


	//----- nvinfo : EIATTR_REGCOUNT
	.align		4
        /*0000*/ 	.byte	0x04, 0x2f
        /*0002*/ 	.short	(.L_3 - .L_2)
	.align		4
.L_2:
        /*0004*/ 	.word	index@(triton_poi_fused__native_batch_norm_legit_no_training_silu_0)
        /*0008*/ 	.word	0x00000012


	//----- nvinfo : EIATTR_MIN_STACK_SIZE
	.align		4
.L_3:
        /*000c*/ 	.byte	0x04, 0x12
        /*000e*/ 	.short	(.L_5 - .L_4)
	.align		4
.L_4:
        /*0010*/ 	.word	index@(triton_poi_fused__native_batch_norm_legit_no_training_silu_0)
        /*0014*/ 	.word	0x00000000


	//----- nvinfo : EIATTR_FRAME_SIZE
	.align		4
.L_5:
        /*0018*/ 	.byte	0x04, 0x11
        /*001a*/ 	.short	(.L_7 - .L_6)
	.align		4
.L_6:
        /*001c*/ 	.word	index@(triton_poi_fused__native_batch_norm_legit_no_training_silu_0)
        /*0020*/ 	.word	0x00000000


	//----- nvinfo : EIATTR_MIN_STACK_SIZE
	.align		4
.L_7:
        /*0024*/ 	.byte	0x04, 0x12
        /*0026*/ 	.short	(.L_9 - .L_8)
	.align		4
.L_8:
        /*0028*/ 	.word	index@(triton_poi_fused__native_batch_norm_legit_no_training_silu_0)
        /*002c*/ 	.word	0x00000000
.L_9:


//--------------------- .nv.info.triton_poi_fused__native_batch_norm_legit_no_training_silu_0 --------------------------
	.section	.nv.info.triton_poi_fused__native_batch_norm_legit_no_training_silu_0,"",@"SHT_CUDA_INFO"
	.sectionflags	@""
	.align	4


	//----- nvinfo : EIATTR_CUDA_API_VERSION
	.align		4
        /*0000*/ 	.byte	0x04, 0x37
        /*0002*/ 	.short	(.L_11 - .L_10)
.L_10:
        /*0004*/ 	.word	0x0000007c


	//----- nvinfo : EIATTR_KPARAM_INFO
	.align		4
.L_11:
        /*0008*/ 	.byte	0x04, 0x17
        /*000a*/ 	.short	(.L_13 - .L_12)
.L_12:
        /*000c*/ 	.word	0x00000000
        /*0010*/ 	.short	0x0006
        /*0012*/ 	.short	0x0030
        /*0014*/ 	.byte	0x00, 0xf0, 0x11, 0x00


	//----- nvinfo : EIATTR_KPARAM_INFO
	.align		4
.L_13:
        /*0018*/ 	.byte	0x04, 0x17
        /*001a*/ 	.short	(.L_15 - .L_14)
.L_14:
        /*001c*/ 	.word	0x00000000
        /*0020*/ 	.short	0x0005
        /*0022*/ 	.short	0x0028
        /*0024*/ 	.byte	0x00, 0xf4, 0x21, 0x00


	//----- nvinfo : EIATTR_KPARAM_INFO
	.align		4
.L_15:
        /*0028*/ 	.byte	0x04, 0x17
        /*002a*/ 	.short	(.L_17 - .L_16)
.L_16:
        /*002c*/ 	.word	0x00000000
        /*0030*/ 	.short	0x0004
        /*0032*/ 	.short	0x0020
        /*0034*/ 	.byte	0x00, 0xf4, 0x21, 0x00


	//----- nvinfo : EIATTR_KPARAM_INFO
	.align		4
.L_17:
        /*0038*/ 	.byte	0x04, 0x17
        /*003a*/ 	.short	(.L_19 - .L_18)
.L_18:
        /*003c*/ 	.word	0x00000000
        /*0040*/ 	.short	0x0003
        /*0042*/ 	.short	0x0018
        /*0044*/ 	.byte	0x00, 0xf4, 0x21, 0x00


	//----- nvinfo : EIATTR_KPARAM_INFO
	.align		4
.L_19:
        /*0048*/ 	.byte	0x04, 0x17
        /*004a*/ 	.short	(.L_21 - .L_20)
.L_20:
        /*004c*/ 	.word	0x00000000
        /*0050*/ 	.short	0x0002
        /*0052*/ 	.short	0x0010
        /*0054*/ 	.byte	0x00, 0xf4, 0x21, 0x00


	//----- nvinfo : EIATTR_KPARAM_INFO
	.align		4
.L_21:
        /*0058*/ 	.byte	0x04, 0x17
        /*005a*/ 	.short	(.L_23 - .L_22)
.L_22:
        /*005c*/ 	.word	0x00000000
        /*0060*/ 	.short	0x0001
        /*0062*/ 	.short	0x0008
        /*0064*/ 	.byte	0x00, 0xf4, 0x21, 0x00


	//----- nvinfo : EIATTR_KPARAM_INFO
	.align		4
.L_23:
        /*0068*/ 	.byte	0x04, 0x17
        /*006a*/ 	.short	(.L_25 - .L_24)
.L_24:
        /*006c*/ 	.word	0x00000000
        /*0070*/ 	.short	0x0000
        /*0072*/ 	.short	0x0000
        /*0074*/ 	.byte	0x00, 0xf4, 0x21, 0x00


	//----- nvinfo : EIATTR_SPARSE_MMA_MASK
	.align		4
.L_25:
        /*0078*/ 	.byte	0x03, 0x50
        /*007a*/ 	.short	0x0000


	//----- nvinfo : EIATTR_MAXREG_COUNT
	.align		4
        /*007c*/ 	.byte	0x03, 0x1b
        /*007e*/ 	.short	0x00ff


	//----- nvinfo : EIATTR_EXIT_INSTR_OFFSETS
	.align		4
        /*0080*/ 	.byte	0x04, 0x1c
        /*0082*/ 	.short	(.L_27 - .L_26)


	//   ....[0]....
.L_26:
        /*0084*/ 	.word	0x00000410


	//   ....[1]....
        /*0088*/ 	.word	0x00000430


	//----- nvinfo : EIATTR_REQNTID
	.align		4
.L_27:
        /*008c*/ 	.byte	0x04, 0x10
        /*008e*/ 	.short	(.L_29 - .L_28)
.L_28:
        /*0090*/ 	.word	0x00000020
        /*0094*/ 	.word	0x00000001
        /*0098*/ 	.word	0x00000001


	//----- nvinfo : EIATTR_CBANK_PARAM_SIZE
	.align		4
.L_29:
        /*009c*/ 	.byte	0x03, 0x19
        /*009e*/ 	.short	0x0034


	//----- nvinfo : EIATTR_PARAM_CBANK
	.align		4
        /*00a0*/ 	.byte	0x04, 0x0a
        /*00a2*/ 	.short	(.L_31 - .L_30)
	.align		4
.L_30:
        /*00a4*/ 	.word	index@(.nv.constant0.triton_poi_fused__native_batch_norm_legit_no_training_silu_0)
        /*00a8*/ 	.short	0x0210
        /*00aa*/ 	.short	0x0034


	//----- nvinfo : EIATTR_SW_WAR
	.align		4
.L_31:
        /*00ac*/ 	.byte	0x04, 0x36
        /*00ae*/ 	.short	(.L_33 - .L_32)
.L_32:
        /*00b0*/ 	.word	0x00000008
.L_33:


//--------------------- .nv.callgraph             --------------------------
	.section	.nv.callgraph,"",@"SHT_CUDA_CALLGRAPH"
	.align	4
	.sectionentsize	8
	.align		4
        /*0000*/ 	.word	0x00000000
	.align		4
        /*0004*/ 	.word	0xffffffff
	.align		4
        /*0008*/ 	.word	0x00000000
	.align		4
        /*000c*/ 	.word	0xfffffffe
	.align		4
        /*0010*/ 	.word	0x00000000
	.align		4
        /*0014*/ 	.word	0xfffffffd
	.align		4
        /*0018*/ 	.word	0x00000000
	.align		4
        /*001c*/ 	.word	0xfffffffc


//--------------------- .nv.constant4             --------------------------
	.section	.nv.constant4,"a",@progbits
	.align	8
	.align		8
.nv.constant4:
        /*0000*/ 	.dword	_$_str
	.align		8
        /*0008*/ 	.dword	_$_str_$_2


//--------------------- .text.triton_poi_fused__native_batch_norm_legit_no_training_silu_0 --------------------------
	.section	.text.triton_poi_fused__native_batch_norm_legit_no_training_silu_0,"ax",@progbits
	.align	128
        .global         triton_poi_fused__native_batch_norm_legit_no_training_silu_0
        .type           triton_poi_fused__native_batch_norm_legit_no_training_silu_0,@function
        .size           triton_poi_fused__native_batch_norm_legit_no_training_silu_0,(.L_x_1 - triton_poi_fused__native_batch_norm_legit_no_training_silu_0)
        .other          triton_poi_fused__native_batch_norm_legit_no_training_silu_0,@"STO_CUDA_ENTRY STV_DEFAULT"
triton_poi_fused__native_batch_norm_legit_no_training_silu_0:
.text.triton_poi_fused__native_batch_norm_legit_no_training_silu_0:
[----:B------:R-:W0:Y:S08]  /*0000*/  LDC R1, c[0x0][0x28] ;  /* 0x00000a00ff017b82 */ /* 0x000e300000000800 */
[----:B------:R-:W1:Y:S01]  /*0010*/  LDC.64 R2, c[0x0][0x228] ;  /* 0x00008a00ff027b82 */ /* 0x000e620000000a00 */
[----:B------:R-:W-:Y:S01]  /*0020*/  ULDC.64 UR4, c[0x0][0x208] ;  /* 0x0000820000047ab9 */ /* 0x000fe20000000a00 */
[----:B------:R-:W2:Y:S01]  /*0030*/  S2R R0, SR_TID.X ;  /* 0x0000000000007919 */ /* 0x000ea20000002100 */
[----:B------:R-:W3:Y:S05]  /*0040*/  S2R R13, SR_CTAID.X ;  /* 0x00000000000d7919 */ /* 0x000eea0000002500 */
[----:B------:R-:W4:Y:S01]  /*0050*/  LDC.64 R10, c[0x0][0x218] ;  /* 0x00008600ff0a7b82 */ /* 0x000f220000000a00 */
[----:B-1----:R4:W5:Y:S07]  /*0060*/  LDG.E R12, desc[UR4][R2.64] ;  /* 0x00000004020c7981 */ /* 0x00296e000c1e1900 */
[----:B------:R-:W1:Y:S01]  /*0070*/  LDC.64 R4, c[0x0][0x220] ;  /* 0x00008800ff047b82 */ /* 0x000e620000000a00 */
[----:B------:R-:W-:-:S07]  /*0080*/  CS2R R14, SRZ ;  /* 0x00000000000e7805 */ /* 0x000fce000001ff00 */
[----:B------:R-:W1:Y:S01]  /*0090*/  LDC.64 R6, c[0x0][0x230] ;  /* 0x00008c00ff067b82 */ /* 0x000e620000000a00 */
[----:B--2---:R-:W-:-:S04]  /*00a0*/  SHF.L.U32 R0, R0, 0x1, RZ ;  /* 0x0000000100007819 */ /* 0x004fc800000006ff */
[----:B------:R-:W-:-:S03]  /*00b0*/  LOP3.LUT R0, R0, 0x3e, RZ, 0xc0, !PT ;  /* 0x0000003e00007812 */ /* 0x000fc600078ec0ff */
[----:B------:R-:W2:Y:S01]  /*00c0*/  LDC.64 R8, c[0x0][0x238] ;  /* 0x00008e00ff087b82 */ /* 0x000ea20000000a00 */
[----:B---3--:R-:W-:-:S04]  /*00d0*/  LEA R13, R13, R0, 0x6 ;  /* 0x000000000d0d7211 */ /* 0x008fc800078e30ff */
[C---:B------:R-:W-:Y:S01]  /*00e0*/  ISETP.GE.AND P0, PT, R13.reuse, 0x40, PT ;  /* 0x000000400d00780c */ /* 0x040fe20003f06270 */
[----:B----4-:R-:W-:Y:S01]  /*00f0*/  IMAD.WIDE R2, R13, 0x4, R10 ;  /* 0x000000040d027825 */ /* 0x010fe200078e020a */
[----:B-1----:R-:W3:Y:S04]  /*0100*/  LDG.E R4, desc[UR4][R4.64] ;  /* 0x0000000404047981 */ /* 0x002ee8000c1e1900 */
[----:B0-----:R-:W4:Y:S07]  /*0110*/  LDG.E R6, desc[UR4][R6.64] ;  /* 0x0000000406067981 */ /* 0x001f2e000c1e1900 */
[----:B------:R0:W3:Y:S04]  /*0120*/  @!P0 LDG.E.64 R14, desc[UR4][R2.64] ;  /* 0x00000004020e8981 */ /* 0x0000e8000c1e1b00 */
[----:B--2---:R-:W4:Y:S01]  /*0130*/  LDG.E R9, desc[UR4][R8.64] ;  /* 0x0000000408097981 */ /* 0x004f22000c1e1900 */
[----:B------:R-:W-:Y:S01]  /*0140*/  HFMA2.MMA R10, -RZ, RZ, 1.625, 0 ;  /* 0x3e800000ff0a7435 */ /* 0x000fe200000001ff */
[----:B-----5:R-:W-:-:S04]  /*0150*/  FADD R12, R12, 9.9999997473787516356e-06 ;  /* 0x3727c5ac0c0c7421 */ /* 0x020fc80000000000 */
[----:B------:R-:W1:Y:S02]  /*0160*/  MUFU.SQRT R0, R12 ;  /* 0x0000000c00007308 */ /* 0x000e640000002000 */
[C---:B-1----:R-:W-:Y:S02]  /*0170*/  FSETP.GT.AND P1, PT, R0.reuse, 8.50705917302346158658e+37, PT ;  /* 0x7e8000000000780b */ /* 0x042fe40003f24000 */
[----:B------:R-:W-:-:S11]  /*0180*/  FSETP.GEU.AND P2, PT, R0, 1.175494350822287508e-38, PT ;  /* 0x008000000000780b */ /* 0x000fd60003f4e000 */
[----:B------:R-:W-:-:S04]  /*0190*/  @P1 FMUL R0, R0, 0.25 ;  /* 0x3e80000000001820 */ /* 0x000fc80000400000 */
[----:B------:R-:W-:-:S06]  /*01a0*/  @!P2 FMUL R0, R0, 16777216 ;  /* 0x4b8000000000a820 */ /* 0x000fcc0000400000 */
[----:B------:R-:W1:Y:S01]  /*01b0*/  MUFU.RCP R0, R0 ;  /* 0x0000000000007308 */ /* 0x000e620000001000 */
[----:B0-----:R-:W-:Y:S01]  /*01c0*/  FSEL R3, R10, 1, P1 ;  /* 0x3f8000000a037808 */ /* 0x001fe20000800000 */
[----:B---3--:R-:W-:-:S04]  /*01d0*/  FADD R14, -R4, R14 ;  /* 0x0000000e040e7221 */ /* 0x008fc80000000100 */
[----:B------:R-:W-:Y:S01]  /*01e0*/  @!P2 FMUL R3, R3, 16777216 ;  /* 0x4b8000000303a820 */ /* 0x000fe20000400000 */
[----:B------:R-:W-:-:S03]  /*01f0*/  FADD R15, -R4, R15 ;  /* 0x0000000f040f7221 */ /* 0x000fc60000000100 */
[----:B-1----:R-:W-:-:S04]  /*0200*/  FMUL R3, R0, R3 ;  /* 0x0000000300037220 */ /* 0x002fc80000400000 */
[-C--:B------:R-:W-:Y:S01]  /*0210*/  FMUL R14, R14, R3.reuse ;  /* 0x000000030e0e7220 */ /* 0x080fe20000400000 */
[----:B------:R-:W-:-:S03]  /*0220*/  FMUL R2, R15, R3 ;  /* 0x000000030f027220 */ /* 0x000fc60000400000 */
[C-C-:B----4-:R-:W-:Y:S01]  /*0230*/  FFMA R14, R6.reuse, R14, R9.reuse ;  /* 0x0000000e060e7223 */ /* 0x150fe20000000009 */
[----:B------:R-:W-:-:S03]  /*0240*/  FFMA R6, R6, R2, R9 ;  /* 0x0000000206067223 */ /* 0x000fc60000000009 */
[----:B------:R-:W-:Y:S01]  /*0250*/  FADD R3, RZ, -R14 ;  /* 0x8000000eff037221 */ /* 0x000fe20000000000 */
[----:B------:R-:W-:-:S03]  /*0260*/  FADD R0, RZ, -R6 ;  /* 0x80000006ff007221 */ /* 0x000fc60000000000 */
[----:B------:R-:W-:Y:S01]  /*0270*/  FMUL R3, R3, 1.4426950216293334961 ;  /* 0x3fb8aa3b03037820 */ /* 0x000fe20000400000 */
[----:B------:R-:W-:-:S04]  /*0280*/  FMUL R4, R0, 1.4426950216293334961 ;  /* 0x3fb8aa3b00047820 */ /* 0x000fc80000400000 */
[----:B------:R-:W-:Y:S02]  /*0290*/  FSETP.GEU.AND P1, PT, R3, -126, PT ;  /* 0xc2fc00000300780b */ /* 0x000fe40003f2e000 */
[----:B------:R-:W-:-:S11]  /*02a0*/  FSETP.GEU.AND P2, PT, R4, -126, PT ;  /* 0xc2fc00000400780b */ /* 0x000fd60003f4e000 */
[----:B------:R-:W-:Y:S02]  /*02b0*/  @!P1 FMUL R3, R3, 0.5 ;  /* 0x3f00000003039820 */ /* 0x000fe40000400000 */
[----:B------:R-:W-:Y:S02]  /*02c0*/  @!P2 FMUL R4, R4, 0.5 ;  /* 0x3f0000000404a820 */ /* 0x000fe40000400000 */
[----:B------:R-:W0:Y:S08]  /*02d0*/  MUFU.EX2 R0, R3 ;  /* 0x0000000300007308 */ /* 0x000e300000000800 */
[----:B------:R-:W1:Y:S01]  /*02e0*/  MUFU.EX2 R2, R4 ;  /* 0x0000000400027308 */ /* 0x000e620000000800 */
[----:B0-----:R-:W-:-:S04]  /*02f0*/  @!P1 FMUL R0, R0, R0 ;  /* 0x0000000000009220 */ /* 0x001fc80000400000 */
[----:B------:R-:W-:Y:S01]  /*0300*/  FADD R0, R0, 1 ;  /* 0x3f80000000007421 */ /* 0x000fe20000000000 */
[----:B-1----:R-:W-:-:S04]  /*0310*/  @!P2 FMUL R2, R2, R2 ;  /* 0x000000020202a220 */ /* 0x002fc80000400000 */
[----:B------:R-:W-:Y:S01]  /*0320*/  FADD R5, R2, 1 ;  /* 0x3f80000002057421 */ /* 0x000fe20000000000 */
[----:B------:R-:W-:Y:S01]  /*0330*/  FSETP.GT.AND P1, PT, R0, 8.50705917302346158658e+37, PT ;  /* 0x7e8000000000780b */ /* 0x000fe20003f24000 */
[----:B------:R-:W0:Y:S03]  /*0340*/  LDC.64 R2, c[0x0][0x210] ;  /* 0x00008400ff027b82 */ /* 0x000e260000000a00 */
[----:B------:R-:W-:-:S09]  /*0350*/  FSETP.GT.AND P2, PT, R5, 8.50705917302346158658e+37, PT ;  /* 0x7e8000000500780b */ /* 0x000fd20003f44000 */
[----:B------:R-:W-:-:S04]  /*0360*/  @P1 FMUL R0, R0, 0.25 ;  /* 0x3e80000000001820 */ /* 0x000fc80000400000 */
[----:B------:R-:W-:Y:S02]  /*0370*/  @P2 FMUL R5, R5, 0.25 ;  /* 0x3e80000005052820 */ /* 0x000fe40000400000 */
[----:B------:R-:W1:Y:S08]  /*0380*/  MUFU.RCP R0, R0 ;  /* 0x0000000000007308 */ /* 0x000e700000001000 */
[----:B------:R-:W2:Y:S01]  /*0390*/  MUFU.RCP R5, R5 ;  /* 0x0000000500057308 */ /* 0x000ea20000001000 */
[----:B------:R-:W-:-:S02]  /*03a0*/  FSEL R7, R10, 1, P1 ;  /* 0x3f8000000a077808 */ /* 0x000fc40000800000 */
[----:B------:R-:W-:-:S03]  /*03b0*/  FSEL R4, R10, 1, P2 ;  /* 0x3f8000000a047808 */ /* 0x000fc60001000000 */
[----:B-1----:R-:W-:Y:S01]  /*03c0*/  FMUL R7, R0, R7 ;  /* 0x0000000700077220 */ /* 0x002fe20000400000 */
[----:B0-----:R-:W-:-:S04]  /*03d0*/  IMAD.WIDE R2, R13, 0x4, R2 ;  /* 0x000000040d027825 */ /* 0x001fc800078e0202 */
[----:B------:R-:W-:Y:S01]  /*03e0*/  FMUL R8, R14, R7 ;  /* 0x000000070e087220 */ /* 0x000fe20000400000 */
[----:B--2---:R-:W-:-:S04]  /*03f0*/  FMUL R9, R5, R4 ;  /* 0x0000000405097220 */ /* 0x004fc80000400000 */
[----:B------:R-:W-:Y:S01]  /*0400*/  FMUL R9, R6, R9 ;  /* 0x0000000906097220 */ /* 0x000fe20000400000 */
[----:B------:R-:W-:Y:S06]  /*0410*/  @P0 EXIT ;  /* 0x000000000000094d */ /* 0x000fec0003800000 */
[----:B------:R-:W-:Y:S01]  /*0420*/  STG.E.64 desc[UR4][R2.64], R8 ;  /* 0x0000000802007986 */ /* 0x000fe2000c101b04 */
[----:B------:R-:W-:Y:S05]  /*0430*/  EXIT ;  /* 0x000000000000794d */ /* 0x000fea0003800000 */
.L_x_0:
[----:B------:R-:W-:-:S00]  /*0440*/  BRA `(.L_x_0) ;  /* 0xfffffffc00fc7947 */ /* 0x000fc0000383ffff */
[----:B------:R-:W-:-:S00]  /*0450*/  NOP ;  /* 0x0000000000007918 */ /* 0x000fc00000000000 */
        /* <DEDUP_REMOVED lines=10> */
.L_x_1:


//--------------------- .nv.global.init           --------------------------
	.section	.nv.global.init,"aw",@progbits
.nv.global.init:
	.type		_$_str,@object
	.size		_$_str,(_$_str_$_2 - _$_str)
_$_str:
        /*0000*/ 	.byte	0x5f, 0x5f, 0x43, 0x55, 0x44, 0x41, 0x5f, 0x46, 0x54, 0x5a, 0x00
	.type		_$_str_$_2,@object
	.size		_$_str_$_2,(.L_1 - _$_str_$_2)
_$_str_$_2:
        /*000b*/ 	.byte	0x5f, 0x5f, 0x43, 0x55, 0x44, 0x41, 0x5f, 0x50, 0x52, 0x45, 0x43, 0x5f, 0x53, 0x51, 0x52, 0x54
        /*001b*/ 	.byte	0x00
.L_1:


//--------------------- .nv.constant0.triton_poi_fused__native_batch_norm_legit_no_training_silu_0 --------------------------
	.section	.nv.constant0.triton_poi_fused__native_batch_norm_legit_no_training_silu_0,"a",@progbits
	.sectionflags	@""
	.align	4
.nv.constant0.triton_poi_fused__native_batch_norm_legit_no_training_silu_0:
	.zero		580
